	.headerflags	@"EF_CUDA_TEXMODE_UNIFIED EF_CUDA_64BIT_ADDRESS EF_CUDA_ACCELERATORS EF_CUDA_SM90 EF_CUDA_VIRTUAL_SM(EF_CUDA_SM90)"
	.elftype	@"ET_EXEC"


//--------------------- .nv.info                  --------------------------
	.section	.nv.info,"",@"SHT_CUDA_INFO"
	.align	4


	//----- nvinfo : EIATTR_REGCOUNT
	.align		4
        /*0000*/ 	.byte	0x04, 0x2f
        /*0002*/ 	.short	(.L_1 - .L_0)
	.align		4
.L_0:
        /*0004*/ 	.word	index@(triton_per_fused_hardswish_mean_39)
        /*0008*/ 	.word	0x0000000c


	//----- nvinfo : EIATTR_MIN_STACK_SIZE
	.align		4
.L_1:
        /*000c*/ 	.byte	0x04, 0x12
        /*000e*/ 	.short	(.L_3 - .L_2)
	.align		4
.L_2:
        /*0010*/ 	.word	index@(triton_per_fused_hardswish_mean_39)
        /*0014*/ 	.word	0x00000000


	//----- nvinfo : EIATTR_FRAME_SIZE
	.align		4
.L_3:
        /*0018*/ 	.byte	0x04, 0x11
        /*001a*/ 	.short	(.L_5 - .L_4)
	.align		4
.L_4:
        /*001c*/ 	.word	index@(triton_per_fused_hardswish_mean_39)
        /*0020*/ 	.word	0x00000000


	//----- nvinfo : EIATTR_MIN_STACK_SIZE
	.align		4
.L_5:
        /*0024*/ 	.byte	0x04, 0x12
        /*0026*/ 	.short	(.L_7 - .L_6)
	.align		4
.L_6:
        /*0028*/ 	.word	index@(triton_per_fused_hardswish_mean_39)
        /*002c*/ 	.word	0x00000000
.L_7:


//--------------------- .nv.info.triton_per_fused_hardswish_mean_39 --------------------------
	.section	.nv.info.triton_per_fused_hardswish_mean_39,"",@"SHT_CUDA_INFO"
	.sectionflags	@""
	.align	4


	//----- nvinfo : EIATTR_CUDA_API_VERSION
	.align		4
        /*0000*/ 	.byte	0x04, 0x37
        /*0002*/ 	.short	(.L_9 - .L_8)
.L_8:
        /*0004*/ 	.word	0x0000007c


	//----- nvinfo : EIATTR_KPARAM_INFO
	.align		4
.L_9:
        /*0008*/ 	.byte	0x04, 0x17
        /*000a*/ 	.short	(.L_11 - .L_10)
.L_10:
        /*000c*/ 	.word	0x00000000
        /*0010*/ 	.short	0x0003
        /*0012*/ 	.short	0x0014
        /*0014*/ 	.byte	0x00, 0xf0, 0x11, 0x00


	//----- nvinfo : EIATTR_KPARAM_INFO
	.align		4
.L_11:
        /*0018*/ 	.byte	0x04, 0x17
        /*001a*/ 	.short	(.L_13 - .L_12)
.L_12:
        /*001c*/ 	.word	0x00000000
        /*0020*/ 	.short	0x0002
        /*0022*/ 	.short	0x0010
        /*0024*/ 	.byte	0x00, 0xf0, 0x11, 0x00


	//----- nvinfo : EIATTR_KPARAM_INFO
	.align		4
.L_13:
        /*0028*/ 	.byte	0x04, 0x17
        /*002a*/ 	.short	(.L_15 - .L_14)
.L_14:
        /*002c*/ 	.word	0x00000000
        /*0030*/ 	.short	0x0001
        /*0032*/ 	.short	0x0008
        /*0034*/ 	.byte	0x00, 0xf4, 0x21, 0x00


	//----- nvinfo : EIATTR_KPARAM_INFO
	.align		4
.L_15:
        /*0038*/ 	.byte	0x04, 0x17
        /*003a*/ 	.short	(.L_17 - .L_16)
.L_16:
        /*003c*/ 	.word	0x00000000
        /*0040*/ 	.short	0x0000
        /*0042*/ 	.short	0x0000
        /*0044*/ 	.byte	0x00, 0xf4, 0x21, 0x00


	//----- nvinfo : EIATTR_SPARSE_MMA_MASK
	.align		4
.L_17:
        /*0048*/ 	.byte	0x03, 0x50
        /*004a*/ 	.short	0x0000


	//----- nvinfo : EIATTR_MAXREG_COUNT
	.align		4
        /*004c*/ 	.byte	0x03, 0x1b
        /*004e*/ 	.short	0x00ff


	//----- nvinfo : EIATTR_COOP_GROUP_MASK_REGIDS
	.align		4
        /*0050*/ 	.byte	0x04, 0x29
        /*0052*/ 	.short	(.L_19 - .L_18)


	//   ....[0]....
.L_18:
        /*0054*/ 	.word	0xffffffff


	//   ....[1]....
        /*0058*/ 	.word	0xffffffff


	//   ....[2]....
        /*005c*/ 	.word	0xffffffff


	//   ....[3]....
        /*0060*/ 	.word	0xffffffff


	//----- nvinfo : EIATTR_COOP_GROUP_INSTR_OFFSETS
	.align		4
.L_19:
        /*0064*/ 	.byte	0x04, 0x28
        /*0066*/ 	.short	(.L_21 - .L_20)


	//   ....[0]....
.L_20:
        /*0068*/ 	.word	0x000001c0


	//   ....[1]....
        /*006c*/ 	.word	0x000001f0


	//   ....[2]....
        /*0070*/ 	.word	0x00000210


	//   ....[3]....
        /*0074*/ 	.word	0x00000240


	//----- nvinfo : EIATTR_EXIT_INSTR_OFFSETS
	.align		4
.L_21:
        /*0078*/ 	.byte	0x04, 0x1c
        /*007a*/ 	.short	(.L_23 - .L_22)


	//   ....[0]....
.L_22:
        /*007c*/ 	.word	0x00000270


	//   ....[1]....
        /*0080*/ 	.word	0x000002a0


	//----- nvinfo : EIATTR_REQNTID
	.align		4
.L_23:
        /*0084*/ 	.byte	0x04, 0x10
        /*0086*/ 	.short	(.L_25 - .L_24)
.L_24:
        /*0088*/ 	.word	0x00000040
        /*008c*/ 	.word	0x00000001
        /*0090*/ 	.word	0x00000001


	//----- nvinfo : EIATTR_CBANK_PARAM_SIZE
	.align		4
.L_25:
        /*0094*/ 	.byte	0x03, 0x19
        /*0096*/ 	.short	0x0018


	//----- nvinfo : EIATTR_PARAM_CBANK
	.align		4
        /*0098*/ 	.byte	0x04, 0x0a
        /*009a*/ 	.short	(.L_27 - .L_26)
	.align		4
.L_26:
        /*009c*/ 	.word	index@(.nv.constant0.triton_per_fused_hardswish_mean_39)
        /*00a0*/ 	.short	0x0210
        /*00a2*/ 	.short	0x0018


	//----- nvinfo : EIATTR_SW_WAR
	.align		4
.L_27:
        /*00a4*/ 	.byte	0x04, 0x36
        /*00a6*/ 	.short	(.L_29 - .L_28)
.L_28:
        /*00a8*/ 	.word	0x00000008
.L_29:


//--------------------- .nv.callgraph             --------------------------
	.section	.nv.callgraph,"",@"SHT_CUDA_CALLGRAPH"
	.align	4
	.sectionentsize	8
	.align		4
        /*0000*/ 	.word	0x00000000
	.align		4
        /*0004*/ 	.word	0xffffffff
	.align		4
        /*0008*/ 	.word	0x00000000
	.align		4
        /*000c*/ 	.word	0xfffffffe
	.align		4
        /*0010*/ 	.word	0x00000000
	.align		4
        /*0014*/ 	.word	0xfffffffd
	.align		4
        /*0018*/ 	.word	0x00000000
	.align		4
        /*001c*/ 	.word	0xfffffffc


//--------------------- .text.triton_per_fused_hardswish_mean_39 --------------------------
	.section	.text.triton_per_fused_hardswish_mean_39,"ax",@progbits
	.sectionflags	@"SHF_BARRIERS=1"
	.align	128
        .global         triton_per_fused_hardswish_mean_39
        .type           triton_per_fused_hardswish_mean_39,@function
        .size           triton_per_fused_hardswish_mean_39,(.L_x_1 - triton_per_fused_hardswish_mean_39)
        .other          triton_per_fused_hardswish_mean_39,@"STO_CUDA_ENTRY STV_DEFAULT"
triton_per_fused_hardswish_mean_39:
.text.triton_per_fused_hardswish_mean_39:
[----:B------:R-:W0:Y:S02]  /*0000*/  LDC R1, c[0x0][0x28] ;  /* 0x00000a00ff017b82 */ /* 0x000e240000000800 */
[----:B------:R-:W1:Y:S01]  /*0010*/  S2R R8, SR_CTAID.X ;  /* 0x0000000000087919 */ /* 0x000e620000002500 */
[----:B------:R-:W2:Y:S01]  /*0020*/  LDC.64 R2, c[0x0][0x218] ;  /* 0x00008600ff027b82 */ /* 0x000ea20000000a00 */
[----:B------:R-:W-:Y:S01]  /*0030*/  ULDC.64 UR4, c[0x0][0x208] ;  /* 0x0000820000047ab9 */ /* 0x000fe20000000a00 */
[----:B------:R-:W3:Y:S01]  /*0040*/  S2R R9, SR_TID.X ;  /* 0x0000000000097919 */ /* 0x000ee20000002100 */
[C---:B-1----:R-:W-:Y:S01]  /*0050*/  IMAD.HI R0, R8.reuse, 0x38e38e39, RZ ;  /* 0x38e38e3908007827 */ /* 0x042fe200078e02ff */
[----:B------:R-:W-:-:S04]  /*0060*/  ISETP.GE.AND P0, PT, R8, 0x240, PT ;  /* 0x000002400800780c */ /* 0x000fc80003f06270 */
[----:B------:R-:W-:-:S04]  /*0070*/  SHF.R.U32.HI R5, RZ, 0x1f, R0 ;  /* 0x0000001fff057819 */ /* 0x000fc80000011600 */
[----:B------:R-:W-:Y:S02]  /*0080*/  LEA.HI.SX32 R5, R0, R5, 0x1b ;  /* 0x0000000500057211 */ /* 0x000fe400078fdaff */
[----:B---3--:R-:W-:-:S03]  /*0090*/  LOP3.LUT R0, R9, 0xf, RZ, 0xc0, !PT ;  /* 0x0000000f09007812 */ /* 0x008fc600078ec0ff */
[----:B------:R-:W-:-:S04]  /*00a0*/  IMAD R7, R5, -0x90, R8 ;  /* 0xffffff7005077824 */ /* 0x000fc800078e0208 */
[----:B------:R-:W-:-:S04]  /*00b0*/  IMAD R0, R0, 0x90, R7 ;  /* 0x0000009000007824 */ /* 0x000fc800078e0207 */
[----:B------:R-:W-:Y:S01]  /*00c0*/  IMAD R5, R5, 0x900, R0 ;  /* 0x0000090005057824 */ /* 0x000fe200078e0200 */
[----:B------:R-:W-:-:S03]  /*00d0*/  HFMA2.MMA R0, -RZ, RZ, 0, 0 ;  /* 0x00000000ff007435 */ /* 0x000fc600000001ff */
[----:B--2---:R-:W-:-:S07]  /*00e0*/  IMAD.WIDE R2, R5, 0x4, R2 ;  /* 0x0000000405027825 */ /* 0x004fce00078e0202 */
[----:B------:R-:W2:Y:S01]  /*00f0*/  @!P0 LDG.E R0, desc[UR4][R2.64] ;  /* 0x0000000402008981 */ /* 0x000ea2000c1e1900 */
[----:B------:R-:W-:Y:S01]  /*0100*/  BAR.SYNC.DEFER_BLOCKING 0x0 ;  /* 0x0000000000007b1d */ /* 0x000fe20000010000 */
[----:B--2---:R-:W-:-:S05]  /*0110*/  SEL R0, R0, RZ, !P0 ;  /* 0x000000ff00007207 */ /* 0x004fca0004000000 */
[----:B------:R-:W-:-:S05]  /*0120*/  FADD R4, R0, 3 ;  /* 0x4040000000047421 */ /* 0x000fca0000000000 */
[----:B------:R-:W-:-:S04]  /*0130*/  FSETP.GTU.AND P1, PT, R4, RZ, PT ;  /* 0x000000ff0400720b */ /* 0x000fc80003f2c000 */
[----:B------:R-:W-:-:S04]  /*0140*/  FSEL R5, R4, RZ, P1 ;  /* 0x000000ff04057208 */ /* 0x000fc80000800000 */
[C---:B------:R-:W-:Y:S02]  /*0150*/  FSETP.GEU.AND P2, PT, R5.reuse, 6, PT ;  /* 0x40c000000500780b */ /* 0x040fe40003f4e000 */
[----:B------:R-:W-:-:S11]  /*0160*/  FSETP.NAN.AND P1, PT, R5, R5, PT ;  /* 0x000000050500720b */ /* 0x000fd60003f28000 */
[----:B------:R-:W-:-:S05]  /*0170*/  @P2 FSEL R5, R5, 6, P1 ;  /* 0x40c0000005052808 */ /* 0x000fca0000800000 */
[----:B------:R-:W-:-:S04]  /*0180*/  FMUL R0, R0, R5 ;  /* 0x0000000500007220 */ /* 0x000fc80000400000 */
[----:B------:R-:W-:-:S05]  /*0190*/  FMUL R0, R0, 0.16666667163372039795 ;  /* 0x3e2aaaab00007820 */ /* 0x000fca0000400000 */
[----:B------:R-:W-:Y:S02]  /*01a0*/  FSEL R0, R0, RZ, !P0 ;  /* 0x000000ff00007208 */ /* 0x000fe40004000000 */
[----:B------:R-:W-:-:S03]  /*01b0*/  LOP3.LUT P0, RZ, R9, 0x3f, RZ, 0xc0, !PT ;  /* 0x0000003f09ff7812 */ /* 0x000fc6000780c0ff */
[----:B------:R-:W1:Y:S01]  /*01c0*/  SHFL.BFLY PT, R3, R0, 0x8, 0x1f ;  /* 0x0d001f0000037f89 */ /* 0x000e6200000e0000 */
[----:B------:R-:W-:Y:S01]  /*01d0*/  ISETP.LT.AND P0, PT, R8, 0x240, !P0 ;  /* 0x000002400800780c */ /* 0x000fe20004701270 */
[----:B-1----:R-:W-:-:S05]  /*01e0*/  FADD R4, R0, R3 ;  /* 0x0000000300047221 */ /* 0x002fca0000000000 */
[----:B------:R-:W1:Y:S02]  /*01f0*/  SHFL.BFLY PT, R3, R4, 0x4, 0x1f ;  /* 0x0c801f0004037f89 */ /* 0x000e6400000e0000 */
[----:B-1----:R-:W-:-:S05]  /*0200*/  FADD R5, R4, R3 ;  /* 0x0000000304057221 */ /* 0x002fca0000000000 */
[----:B------:R-:W1:Y:S02]  /*0210*/  SHFL.BFLY PT, R2, R5, 0x2, 0x1f ;  /* 0x0c401f0005027f89 */ /* 0x000e6400000e0000 */
[----:B-1----:R-:W-:Y:S02]  /*0220*/  FADD R6, R5, R2 ;  /* 0x0000000205067221 */ /* 0x002fe40000000000 */
[----:B------:R-:W1:Y:S03]  /*0230*/  LDC.64 R2, c[0x0][0x210] ;  /* 0x00008400ff027b82 */ /* 0x000e660000000a00 */
[----:B------:R-:W2:Y:S01]  /*0240*/  SHFL.BFLY PT, R7, R6, 0x1, 0x1f ;  /* 0x0c201f0006077f89 */ /* 0x000ea200000e0000 */
[----:B-1----:R-:W-:-:S04]  /*0250*/  IMAD.WIDE R2, R8, 0x4, R2 ;  /* 0x0000000408027825 */ /* 0x002fc800078e0202 */
[----:B--2---:R-:W-:Y:S01]  /*0260*/  FADD R7, R6, R7 ;  /* 0x0000000706077221 */ /* 0x004fe20000000000 */
[----:B------:R-:W-:Y:S06]  /*0270*/  @!P0 EXIT ;  /* 0x000000000000894d */ /* 0x000fec0003800000 */
[----:B------:R-:W-:-:S05]  /*0280*/  FMUL R7, R7, 0.0625 ;  /* 0x3d80000007077820 */ /* 0x000fca0000400000 */
[----:B------:R-:W-:Y:S01]  /*0290*/  STG.E desc[UR4][R2.64], R7 ;  /* 0x0000000702007986 */ /* 0x000fe2000c101904 */
[----:B------:R-:W-:Y:S05]  /*02a0*/  EXIT ;  /* 0x000000000000794d */ /* 0x000fea0003800000 */
.L_x_0:
[----:B------:R-:W-:-:S00]  /*02b0*/  BRA `(.L_x_0) ;  /* 0xfffffffc00fc7947 */ /* 0x000fc0000383ffff */
[----:B------:R-:W-:-:S00]  /*02c0*/  NOP ;  /* 0x0000000000007918 */ /* 0x000fc00000000000 */
        /* <DEDUP_REMOVED lines=11> */
.L_x_1:


//--------------------- .nv.constant0.triton_per_fused_hardswish_mean_39 --------------------------
	.section	.nv.constant0.triton_per_fused_hardswish_mean_39,"a",@progbits
	.sectionflags	@""
	.align	4
.nv.constant0.triton_per_fused_hardswish_mean_39:
	.zero		552
